	.headerflags	@"EF_CUDA_TEXMODE_UNIFIED EF_CUDA_64BIT_ADDRESS EF_CUDA_ACCELERATORS EF_CUDA_SM90 EF_CUDA_VIRTUAL_SM(EF_CUDA_SM90)"
	.elftype	@"ET_EXEC"


//--------------------- .nv.info                  --------------------------
	.section	.nv.info,"",@"SHT_CUDA_INFO"
	.align	4


	//----- nvinfo : EIATTR_REGCOUNT
	.align		4
        /*0000*/ 	.byte	0x04, 0x2f
        /*0002*/ 	.short	(.L_3 - .L_2)
	.align		4
.L_2:
        /*0004*/ 	.word	index@(triton_poi_fused_cat_relu_25)
        /*0008*/ 	.word	0x0000001a


	//----- nvinfo : EIATTR_MIN_STACK_SIZE
	.align		4
.L_3:
        /*000c*/ 	.byte	0x04, 0x12
        /*000e*/ 	.short	(.L_5 - .L_4)
	.align		4
.L_4:
        /*0010*/ 	.word	index@(triton_poi_fused_cat_relu_25)
        /*0014*/ 	.word	0x00000000


	//----- nvinfo : EIATTR_FRAME_SIZE
	.align		4
.L_5:
        /*0018*/ 	.byte	0x04, 0x11
        /*001a*/ 	.short	(.L_7 - .L_6)
	.align		4
.L_6:
        /*001c*/ 	.word	index@(triton_poi_fused_cat_relu_25)
        /*0020*/ 	.word	0x00000000


	//----- nvinfo : EIATTR_MIN_STACK_SIZE
	.align		4
.L_7:
        /*0024*/ 	.byte	0x04, 0x12
        /*0026*/ 	.short	(.L_9 - .L_8)
	.align		4
.L_8:
        /*0028*/ 	.word	index@(triton_poi_fused_cat_relu_25)
        /*002c*/ 	.word	0x00000000
.L_9:


//--------------------- .nv.info.triton_poi_fused_cat_relu_25 --------------------------
	.section	.nv.info.triton_poi_fused_cat_relu_25,"",@"SHT_CUDA_INFO"
	.sectionflags	@""
	.align	4


	//----- nvinfo : EIATTR_CUDA_API_VERSION
	.align		4
        /*0000*/ 	.byte	0x04, 0x37
        /*0002*/ 	.short	(.L_11 - .L_10)
.L_10:
        /*0004*/ 	.word	0x0000007c


	//----- nvinfo : EIATTR_KPARAM_INFO
	.align		4
.L_11:
        /*0008*/ 	.byte	0x04, 0x17
        /*000a*/ 	.short	(.L_13 - .L_12)
.L_12:
        /*000c*/ 	.word	0x00000000
        /*0010*/ 	.short	0x0007
        /*0012*/ 	.short	0x0038
        /*0014*/ 	.byte	0x00, 0xf0, 0x11, 0x00


	//----- nvinfo : EIATTR_KPARAM_INFO
	.align		4
.L_13:
        /*0018*/ 	.byte	0x04, 0x17
        /*001a*/ 	.short	(.L_15 - .L_14)
.L_14:
        /*001c*/ 	.word	0x00000000
        /*0020*/ 	.short	0x0006
        /*0022*/ 	.short	0x0030
        /*0024*/ 	.byte	0x00, 0xf4, 0x21, 0x00


	//----- nvinfo : EIATTR_KPARAM_INFO
	.align		4
.L_15:
        /*0028*/ 	.byte	0x04, 0x17
        /*002a*/ 	.short	(.L_17 - .L_16)
.L_16:
        /*002c*/ 	.word	0x00000000
        /*0030*/ 	.short	0x0005
        /*0032*/ 	.short	0x0028
        /*0034*/ 	.byte	0x00, 0xf4, 0x21, 0x00


	//----- nvinfo : EIATTR_KPARAM_INFO
	.align		4
.L_17:
        /*0038*/ 	.byte	0x04, 0x17
        /*003a*/ 	.short	(.L_19 - .L_18)
.L_18:
        /*003c*/ 	.word	0x00000000
        /*0040*/ 	.short	0x0004
        /*0042*/ 	.short	0x0020
        /*0044*/ 	.byte	0x00, 0xf4, 0x21, 0x00


	//----- nvinfo : EIATTR_KPARAM_INFO
	.align		4
.L_19:
        /*0048*/ 	.byte	0x04, 0x17
        /*004a*/ 	.short	(.L_21 - .L_20)
.L_20:
        /*004c*/ 	.word	0x00000000
        /*0050*/ 	.short	0x0003
        /*0052*/ 	.short	0x0018
        /*0054*/ 	.byte	0x00, 0xf4, 0x21, 0x00


	//----- nvinfo : EIATTR_KPARAM_INFO
	.align		4
.L_21:
        /*0058*/ 	.byte	0x04, 0x17
        /*005a*/ 	.short	(.L_23 - .L_22)
.L_22:
        /*005c*/ 	.word	0x00000000
        /*0060*/ 	.short	0x0002
        /*0062*/ 	.short	0x0010
        /*0064*/ 	.byte	0x00, 0xf4, 0x21, 0x00


	//----- nvinfo : EIATTR_KPARAM_INFO
	.align		4
.L_23:
        /*0068*/ 	.byte	0x04, 0x17
        /*006a*/ 	.short	(.L_25 - .L_24)
.L_24:
        /*006c*/ 	.word	0x00000000
        /*0070*/ 	.short	0x0001
        /*0072*/ 	.short	0x0008
        /*0074*/ 	.byte	0x00, 0xf4, 0x21, 0x00


	//----- nvinfo : EIATTR_KPARAM_INFO
	.align		4
.L_25:
        /*0078*/ 	.byte	0x04, 0x17
        /*007a*/ 	.short	(.L_27 - .L_26)
.L_26:
        /*007c*/ 	.word	0x00000000
        /*0080*/ 	.short	0x0000
        /*0082*/ 	.short	0x0000
        /*0084*/ 	.byte	0x00, 0xf4, 0x21, 0x00


	//----- nvinfo : EIATTR_SPARSE_MMA_MASK
	.align		4
.L_27:
        /*0088*/ 	.byte	0x03, 0x50
        /*008a*/ 	.short	0x0000


	//----- nvinfo : EIATTR_MAXREG_COUNT
	.align		4
        /*008c*/ 	.byte	0x03, 0x1b
        /*008e*/ 	.short	0x00ff


	//----- nvinfo : EIATTR_EXIT_INSTR_OFFSETS
	.align		4
        /*0090*/ 	.byte	0x04, 0x1c
        /*0092*/ 	.short	(.L_29 - .L_28)


	//   ....[0]....
.L_28:
        /*0094*/ 	.word	0x00000550


	//----- nvinfo : EIATTR_REQNTID
	.align		4
.L_29:
        /*0098*/ 	.byte	0x04, 0x10
        /*009a*/ 	.short	(.L_31 - .L_30)
.L_30:
        /*009c*/ 	.word	0x00000100
        /*00a0*/ 	.word	0x00000001
        /*00a4*/ 	.word	0x00000001


	//----- nvinfo : EIATTR_CBANK_PARAM_SIZE
	.align		4
.L_31:
        /*00a8*/ 	.byte	0x03, 0x19
        /*00aa*/ 	.short	0x003c


	//----- nvinfo : EIATTR_PARAM_CBANK
	.align		4
        /*00ac*/ 	.byte	0x04, 0x0a
        /*00ae*/ 	.short	(.L_33 - .L_32)
	.align		4
.L_32:
        /*00b0*/ 	.word	index@(.nv.constant0.triton_poi_fused_cat_relu_25)
        /*00b4*/ 	.short	0x0210
        /*00b6*/ 	.short	0x003c


	//----- nvinfo : EIATTR_SW_WAR
	.align		4
.L_33:
        /*00b8*/ 	.byte	0x04, 0x36
        /*00ba*/ 	.short	(.L_35 - .L_34)
.L_34:
        /*00bc*/ 	.word	0x00000008
.L_35:


//--------------------- .nv.callgraph             --------------------------
	.section	.nv.callgraph,"",@"SHT_CUDA_CALLGRAPH"
	.align	4
	.sectionentsize	8
	.align		4
        /*0000*/ 	.word	0x00000000
	.align		4
        /*0004*/ 	.word	0xffffffff
	.align		4
        /*0008*/ 	.word	0x00000000
	.align		4
        /*000c*/ 	.word	0xfffffffe
	.align		4
        /*0010*/ 	.word	0x00000000
	.align		4
        /*0014*/ 	.word	0xfffffffd
	.align		4
        /*0018*/ 	.word	0x00000000
	.align		4
        /*001c*/ 	.word	0xfffffffc


//--------------------- .nv.constant4             --------------------------
	.section	.nv.constant4,"a",@progbits
	.align	8
	.align		8
.nv.constant4:
        /*0000*/ 	.dword	_$_str
	.align		8
        /*0008*/ 	.dword	_$_str_$_2


//--------------------- .text.triton_poi_fused_cat_relu_25 --------------------------
	.section	.text.triton_poi_fused_cat_relu_25,"ax",@progbits
	.align	128
        .global         triton_poi_fused_cat_relu_25
        .type           triton_poi_fused_cat_relu_25,@function
        .size           triton_poi_fused_cat_relu_25,(.L_x_1 - triton_poi_fused_cat_relu_25)
        .other          triton_poi_fused_cat_relu_25,@"STO_CUDA_ENTRY STV_DEFAULT"
triton_poi_fused_cat_relu_25:
.text.triton_poi_fused_cat_relu_25:
[----:B------:R-:W-:Y:S01]  /*0000*/  LDC R1, c[0x0][0x28] ;  /* 0x00000a00ff017b82 */ /* 0x000fe20000000800 */
[----:B------:R-:W1:Y:S07]  /*0010*/  S2R R0, SR_TID.X ;  /* 0x0000000000007919 */ /* 0x000e6e0000002100 */
[----:B------:R-:W2:Y:S01]  /*0020*/  LDC.64 R8, c[0x0][0x220] ;  /* 0x00008800ff087b82 */ /* 0x000ea20000000a00 */
[----:B------:R-:W-:Y:S01]  /*0030*/  ULDC.64 UR4, c[0x0][0x208] ;  /* 0x0000820000047ab9 */ /* 0x000fe20000000a00 */
[----:B------:R-:W3:Y:S06]  /*0040*/  S2R R3, SR_CTAID.X ;  /* 0x0000000000037919 */ /* 0x000eec0000002500 */
[----:B------:R-:W4:Y:S08]  /*0050*/  LDC.64 R22, c[0x0][0x218] ;  /* 0x00008600ff167b82 */ /* 0x000f300000000a00 */
[----:B------:R-:W5:Y:S08]  /*0060*/  LDC.64 R20, c[0x0][0x210] ;  /* 0x00008400ff147b82 */ /* 0x000f700000000a00 */
[----:B------:R-:W4:Y:S01]  /*0070*/  LDC.64 R18, c[0x0][0x228] ;  /* 0x00008a00ff127b82 */ /* 0x000f220000000a00 */
[----:B-1----:R-:W-:-:S07]  /*0080*/  IMAD.SHL.U32 R0, R0, 0x2, RZ ;  /* 0x0000000200007824 */ /* 0x002fce00078e00ff */
[----:B------:R-:W1:Y:S01]  /*0090*/  LDC.64 R16, c[0x0][0x230] ;  /* 0x00008c00ff107b82 */ /* 0x000e620000000a00 */
[----:B------:R-:W-:-:S07]  /*00a0*/  LOP3.LUT R0, R0, 0x1fe, RZ, 0xc0, !PT ;  /* 0x000001fe00007812 */ /* 0x000fce00078ec0ff */
[----:B------:R-:W1:Y:S01]  /*00b0*/  LDC.64 R12, c[0x0][0x238] ;  /* 0x00008e00ff0c7b82 */ /* 0x000e620000000a00 */
[----:B---3--:R-:W-:-:S05]  /*00c0*/  IMAD R0, R3, 0x200, R0 ;  /* 0x0000020003007824 */ /* 0x008fca00078e0200 */
[----:B------:R-:W-:-:S04]  /*00d0*/  SHF.R.S32.HI R3, RZ, 0x1f, R0 ;  /* 0x0000001fff037819 */ /* 0x000fc80000011400 */
[----:B------:R-:W-:-:S04]  /*00e0*/  LEA.HI R4, R3, R0, RZ, 0x7 ;  /* 0x0000000003047211 */ /* 0x000fc800078f38ff */
[----:B------:R-:W-:-:S05]  /*00f0*/  LOP3.LUT R3, R4, 0xffffff80, RZ, 0xc0, !PT ;  /* 0xffffff8004037812 */ /* 0x000fca00078ec0ff */
[----:B------:R-:W-:Y:S01]  /*0100*/  IMAD.IADD R14, R0, 0x1, -R3 ;  /* 0x00000001000e7824 */ /* 0x000fe200078e0a03 */
[----:B------:R-:W-:-:S03]  /*0110*/  CS2R R2, SRZ ;  /* 0x0000000000027805 */ /* 0x000fc6000001ff00 */
[C---:B--2---:R-:W-:Y:S01]  /*0120*/  IMAD.WIDE R8, R14.reuse, 0x4, R8 ;  /* 0x000000040e087825 */ /* 0x044fe200078e0208 */
[----:B------:R-:W-:-:S13]  /*0130*/  ISETP.GE.AND P3, PT, R14, 0x40, PT ;  /* 0x000000400e00780c */ /* 0x000fda0003f66270 */
[----:B------:R2:W3:Y:S01]  /*0140*/  @!P3 LDG.E.EL.64 R2, desc[UR4][R8.64] ;  /* 0x000000040802b981 */ /* 0x0004e2000c2e1b00 */
[----:B------:R-:W-:Y:S02]  /*0150*/  SHF.R.S32.HI R15, RZ, 0x7, R4 ;  /* 0x00000007ff0f7819 */ /* 0x000fe40000011404 */
[----:B------:R-:W-:Y:S01]  /*0160*/  CS2R R4, SRZ ;  /* 0x0000000000047805 */ /* 0x000fe2000001ff00 */
[----:B----4-:R-:W-:Y:S01]  /*0170*/  IMAD.WIDE R22, R14, 0x4, R22 ;  /* 0x000000040e167825 */ /* 0x010fe200078e0216 */
[----:B------:R-:W-:-:S03]  /*0180*/  CS2R R6, SRZ ;  /* 0x0000000000067805 */ /* 0x000fc6000001ff00 */
[----:B------:R-:W-:Y:S01]  /*0190*/  IMAD R15, R15, 0x40, R14 ;  /* 0x000000400f0f7824 */ /* 0x000fe200078e020e */
[----:B------:R-:W4:Y:S03]  /*01a0*/  @!P3 LDG.E.EL.64 R4, desc[UR4][R22.64] ;  /* 0x000000041604b981 */ /* 0x000f26000c2e1b00 */
[----:B-----5:R-:W-:-:S05]  /*01b0*/  IMAD.WIDE R20, R15, 0x4, R20 ;  /* 0x000000040f147825 */ /* 0x020fca00078e0214 */
[----:B------:R-:W5:Y:S01]  /*01c0*/  @!P3 LDG.E.EL.64 R6, desc[UR4][R20.64] ;  /* 0x000000041406b981 */ /* 0x000f62000c2e1b00 */
[C---:B------:R-:W-:Y:S02]  /*01d0*/  ISETP.GT.AND P2, PT, R14.reuse, 0x3f, PT ;  /* 0x0000003f0e00780c */ /* 0x040fe40003f44270 */
[----:B--2---:R-:W-:Y:S02]  /*01e0*/  CS2R R8, SRZ ;  /* 0x0000000000087805 */ /* 0x004fe4000001ff00 */
[----:B------:R-:W-:Y:S01]  /*01f0*/  CS2R R10, SRZ ;  /* 0x00000000000a7805 */ /* 0x000fe2000001ff00 */
[----:B0-----:R-:W-:-:S04]  /*0200*/  IMAD.WIDE R18, R14, 0x4, R18 ;  /* 0x000000040e127825 */ /* 0x001fc800078e0212 */
[----:B-1----:R-:W-:Y:S01]  /*0210*/  IMAD.WIDE R16, R14, 0x4, R16 ;  /* 0x000000040e107825 */ /* 0x002fe200078e0210 */
[----:B------:R-:W2:Y:S03]  /*0220*/  @!P3 LDG.E.EL.64 R8, desc[UR4][R18.64] ;  /* 0x000000041208b981 */ /* 0x000ea6000c2e1b00 */
[----:B------:R-:W-:Y:S01]  /*0230*/  IMAD.WIDE R14, R15, 0x4, R12 ;  /* 0x000000040f0e7825 */ /* 0x000fe200078e020c */
[----:B------:R-:W2:Y:S01]  /*0240*/  @!P3 LDG.E.EL.64 R10, desc[UR4][R16.64] ;  /* 0x00000004100ab981 */ /* 0x000ea2000c2e1b00 */
[----:B------:R-:W-:-:S06]  /*0250*/  CS2R R12, SRZ ;  /* 0x00000000000c7805 */ /* 0x000fcc000001ff00 */
[----:B------:R0:W2:Y:S02]  /*0260*/  @P2 LDG.E.EL.64 R12, desc[UR4][R14.64+-0x100] ;  /* 0xffff00040e0c2981 */ /* 0x0000a4000c2e1b00 */
[----:B0-----:R-:W-:Y:S01]  /*0270*/  IMAD.MOV.U32 R15, RZ, RZ, 0x3e800000 ;  /* 0x3e800000ff0f7424 */ /* 0x001fe200078e00ff */
[----:B---3--:R-:W-:Y:S02]  /*0280*/  SEL R2, R2, RZ, !P3 ;  /* 0x000000ff02027207 */ /* 0x008fe40005800000 */
[----:B------:R-:W-:-:S03]  /*0290*/  SEL R3, R3, RZ, !P3 ;  /* 0x000000ff03037207 */ /* 0x000fc60005800000 */
[----:B------:R-:W-:-:S04]  /*02a0*/  FADD R2, R2, 9.9999997473787516356e-06 ;  /* 0x3727c5ac02027421 */ /* 0x000fc80000000000 */
[----:B------:R-:W0:Y:S01]  /*02b0*/  MUFU.SQRT R20, R2 ;  /* 0x0000000200147308 */ /* 0x000e220000002000 */
[----:B------:R-:W-:-:S07]  /*02c0*/  FADD R3, R3, 9.9999997473787516356e-06 ;  /* 0x3727c5ac03037421 */ /* 0x000fce0000000000 */
[----:B------:R-:W1:Y:S01]  /*02d0*/  MUFU.SQRT R18, R3 ;  /* 0x0000000300127308 */ /* 0x000e620000002000 */
[C---:B0-----:R-:W-:Y:S02]  /*02e0*/  FSETP.GT.AND P0, PT, R20.reuse, 8.50705917302346158658e+37, PT ;  /* 0x7e8000001400780b */ /* 0x041fe40003f04000 */
[----:B------:R-:W-:Y:S02]  /*02f0*/  FSETP.GEU.AND P4, PT, R20, 1.175494350822287508e-38, PT ;  /* 0x008000001400780b */ /* 0x000fe40003f8e000 */
[C---:B-1----:R-:W-:Y:S02]  /*0300*/  FSETP.GT.AND P1, PT, R18.reuse, 8.50705917302346158658e+37, PT ;  /* 0x7e8000001200780b */ /* 0x042fe40003f24000 */
[----:B------:R-:W-:-:S07]  /*0310*/  FSETP.GEU.AND P5, PT, R18, 1.175494350822287508e-38, PT ;  /* 0x008000001200780b */ /* 0x000fce0003fae000 */
[----:B------:R-:W-:-:S04]  /*0320*/  @P0 FMUL R20, R20, 0.25 ;  /* 0x3e80000014140820 */ /* 0x000fc80000400000 */
[----:B------:R-:W-:Y:S01]  /*0330*/  @!P4 FMUL R20, R20, 16777216 ;  /* 0x4b8000001414c820 */ /* 0x000fe20000400000 */
[----:B------:R-:W-:-:S05]  /*0340*/  @P1 FMUL R18, R18, 0.25 ;  /* 0x3e80000012121820 */ /* 0x000fca0000400000 */
[----:B------:R-:W0:Y:S01]  /*0350*/  MUFU.RCP R20, R20 ;  /* 0x0000001400147308 */ /* 0x000e220000001000 */
[----:B------:R-:W-:Y:S01]  /*0360*/  @!P5 FMUL R18, R18, 16777216 ;  /* 0x4b8000001212d820 */ /* 0x000fe20000400000 */
[----:B------:R-:W-:-:S06]  /*0370*/  FSEL R3, R15, 1, P0 ;  /* 0x3f8000000f037808 */ /* 0x000fcc0000000000 */
[----:B------:R-:W1:Y:S01]  /*0380*/  MUFU.RCP R18, R18 ;  /* 0x0000001200127308 */ /* 0x000e620000001000 */
[----:B------:R-:W-:Y:S01]  /*0390*/  @!P4 FMUL R3, R3, 16777216 ;  /* 0x4b8000000303c820 */ /* 0x000fe20000400000 */
[----:B----4-:R-:W-:Y:S02]  /*03a0*/  SEL R17, R4, RZ, !P3 ;  /* 0x000000ff04117207 */ /* 0x010fe40005800000 */
[----:B-----5:R-:W-:Y:S02]  /*03b0*/  SEL R4, R7, RZ, !P3 ;  /* 0x000000ff07047207 */ /* 0x020fe40005800000 */
[----:B------:R-:W-:Y:S02]  /*03c0*/  FSEL R15, R15, 1, P1 ;  /* 0x3f8000000f0f7808 */ /* 0x000fe40000800000 */
[----:B------:R-:W-:Y:S01]  /*03d0*/  SEL R7, R5, RZ, !P3 ;  /* 0x000000ff05077207 */ /* 0x000fe20005800000 */
[----:B0-----:R-:W-:Y:S02]  /*03e0*/  FMUL R5, R20, R3 ;  /* 0x0000000314057220 */ /* 0x001fe40000400000 */
[----:B------:R-:W0:Y:S01]  /*03f0*/  LDC.64 R2, c[0x0][0x240] ;  /* 0x00009000ff027b82 */ /* 0x000e220000000a00 */
[----:B------:R-:W-:Y:S01]  /*0400*/  SEL R6, R6, RZ, !P3 ;  /* 0x000000ff06067207 */ /* 0x000fe20005800000 */
[----:B------:R-:W-:Y:S01]  /*0410*/  @!P5 FMUL R15, R15, 16777216 ;  /* 0x4b8000000f0fd820 */ /* 0x000fe20000400000 */
[----:B------:R-:W-:-:S03]  /*0420*/  FADD R4, R4, -R7 ;  /* 0x8000000704047221 */ /* 0x000fc60000000000 */
[----:B------:R-:W-:Y:S01]  /*0430*/  FADD R6, R6, -R17 ;  /* 0x8000001106067221 */ /* 0x000fe20000000000 */
[----:B-1----:R-:W-:Y:S01]  /*0440*/  FMUL R15, R18, R15 ;  /* 0x0000000f120f7220 */ /* 0x002fe20000400000 */
[----:B--2---:R-:W-:Y:S02]  /*0450*/  SEL R8, R8, RZ, !P3 ;  /* 0x000000ff08087207 */ /* 0x004fe40005800000 */
[----:B------:R-:W-:Y:S01]  /*0460*/  SEL R9, R9, RZ, !P3 ;  /* 0x000000ff09097207 */ /* 0x000fe20005800000 */
[----:B------:R-:W-:Y:S01]  /*0470*/  FMUL R5, R6, R5 ;  /* 0x0000000506057220 */ /* 0x000fe20000400000 */
[----:B------:R-:W-:Y:S01]  /*0480*/  SEL R10, R10, RZ, !P3 ;  /* 0x000000ff0a0a7207 */ /* 0x000fe20005800000 */
[----:B------:R-:W-:Y:S01]  /*0490*/  FMUL R4, R4, R15 ;  /* 0x0000000f04047220 */ /* 0x000fe20000400000 */
[----:B------:R-:W-:-:S03]  /*04a0*/  SEL R11, R11, RZ, !P3 ;  /* 0x000000ff0b0b7207 */ /* 0x000fc60005800000 */
[----:B------:R-:W-:Y:S01]  /*04b0*/  FFMA R10, R5, R8, R10 ;  /* 0x00000008050a7223 */ /* 0x000fe2000000000a */
[----:B------:R-:W-:Y:S01]  /*04c0*/  @P3 SEL R10, R12, RZ, P2 ;  /* 0x000000ff0c0a3207 */ /* 0x000fe20001000000 */
[----:B------:R-:W-:Y:S01]  /*04d0*/  FFMA R11, R4, R9, R11 ;  /* 0x00000009040b7223 */ /* 0x000fe2000000000b */
[----:B------:R-:W-:Y:S02]  /*04e0*/  @P3 SEL R11, R13, RZ, P2 ;  /* 0x000000ff0d0b3207 */ /* 0x000fe40001000000 */
[----:B------:R-:W-:Y:S02]  /*04f0*/  FSETP.GEU.AND P0, PT, R10, RZ, PT ;  /* 0x000000ff0a00720b */ /* 0x000fe40003f0e000 */
[C---:B------:R-:W-:Y:S01]  /*0500*/  FSETP.GEU.AND P1, PT, R11.reuse, RZ, PT ;  /* 0x000000ff0b00720b */ /* 0x040fe20003f2e000 */
[----:B0-----:R-:W-:Y:S01]  /*0510*/  IMAD.WIDE R2, R0, 0x4, R2 ;  /* 0x0000000400027825 */ /* 0x001fe200078e0202 */
[----:B------:R-:W-:Y:S02]  /*0520*/  FSEL R10, R10, RZ, P0 ;  /* 0x000000ff0a0a7208 */ /* 0x000fe40000000000 */
[----:B------:R-:W-:-:S05]  /*0530*/  FSEL R11, R11, RZ, P1 ;  /* 0x000000ff0b0b7208 */ /* 0x000fca0000800000 */
[----:B------:R-:W-:Y:S01]  /*0540*/  STG.E.64 desc[UR4][R2.64], R10 ;  /* 0x0000000a02007986 */ /* 0x000fe2000c101b04 */
[----:B------:R-:W-:Y:S05]  /*0550*/  EXIT ;  /* 0x000000000000794d */ /* 0x000fea0003800000 */
.L_x_0:
[----:B------:R-:W-:-:S00]  /*0560*/  BRA `(.L_x_0) ;  /* 0xfffffffc00fc7947 */ /* 0x000fc0000383ffff */
[----:B------:R-:W-:-:S00]  /*0570*/  NOP ;  /* 0x0000000000007918 */ /* 0x000fc00000000000 */
        /* <DEDUP_REMOVED lines=8> */
.L_x_1:


//--------------------- .nv.global.init           --------------------------
	.section	.nv.global.init,"aw",@progbits
.nv.global.init:
	.type		_$_str,@object
	.size		_$_str,(_$_str_$_2 - _$_str)
_$_str:
        /*0000*/ 	.byte	0x5f, 0x5f, 0x43, 0x55, 0x44, 0x41, 0x5f, 0x46, 0x54, 0x5a, 0x00
	.type		_$_str_$_2,@object
	.size		_$_str_$_2,(.L_1 - _$_str_$_2)
_$_str_$_2:
        /*000b*/ 	.byte	0x5f, 0x5f, 0x43, 0x55, 0x44, 0x41, 0x5f, 0x50, 0x52, 0x45, 0x43, 0x5f, 0x53, 0x51, 0x52, 0x54
        /*001b*/ 	.byte	0x00
.L_1:


//--------------------- .nv.constant0.triton_poi_fused_cat_relu_25 --------------------------
	.section	.nv.constant0.triton_poi_fused_cat_relu_25,"a",@progbits
	.sectionflags	@""
	.align	4
.nv.constant0.triton_poi_fused_cat_relu_25:
	.zero		588
